	.headerflags	@"EF_CUDA_TEXMODE_UNIFIED EF_CUDA_64BIT_ADDRESS EF_CUDA_ACCELERATORS EF_CUDA_SM90 EF_CUDA_VIRTUAL_SM(EF_CUDA_SM90)"
	.elftype	@"ET_EXEC"


//--------------------- .nv.info                  --------------------------
	.section	.nv.info,"",@"SHT_CUDA_INFO"
	.align	4


	//----- nvinfo : EIATTR_REGCOUNT
	.align		4
        /*0000*/ 	.byte	0x04, 0x2f
        /*0002*/ 	.short	(.L_1 - .L_0)
	.align		4
.L_0:
        /*0004*/ 	.word	index@(triton_poi_fused_constant_pad_nd_26)
        /*0008*/ 	.word	0x0000000b


	//----- nvinfo : EIATTR_MIN_STACK_SIZE
	.align		4
.L_1:
        /*000c*/ 	.byte	0x04, 0x12
        /*000e*/ 	.short	(.L_3 - .L_2)
	.align		4
.L_2:
        /*0010*/ 	.word	index@(triton_poi_fused_constant_pad_nd_26)
        /*0014*/ 	.word	0x00000000


	//----- nvinfo : EIATTR_FRAME_SIZE
	.align		4
.L_3:
        /*0018*/ 	.byte	0x04, 0x11
        /*001a*/ 	.short	(.L_5 - .L_4)
	.align		4
.L_4:
        /*001c*/ 	.word	index@(triton_poi_fused_constant_pad_nd_26)
        /*0020*/ 	.word	0x00000000


	//----- nvinfo : EIATTR_MIN_STACK_SIZE
	.align		4
.L_5:
        /*0024*/ 	.byte	0x04, 0x12
        /*0026*/ 	.short	(.L_7 - .L_6)
	.align		4
.L_6:
        /*0028*/ 	.word	index@(triton_poi_fused_constant_pad_nd_26)
        /*002c*/ 	.word	0x00000000
.L_7:


//--------------------- .nv.info.triton_poi_fused_constant_pad_nd_26 --------------------------
	.section	.nv.info.triton_poi_fused_constant_pad_nd_26,"",@"SHT_CUDA_INFO"
	.sectionflags	@""
	.align	4


	//----- nvinfo : EIATTR_CUDA_API_VERSION
	.align		4
        /*0000*/ 	.byte	0x04, 0x37
        /*0002*/ 	.short	(.L_9 - .L_8)
.L_8:
        /*0004*/ 	.word	0x0000007c


	//----- nvinfo : EIATTR_KPARAM_INFO
	.align		4
.L_9:
        /*0008*/ 	.byte	0x04, 0x17
        /*000a*/ 	.short	(.L_11 - .L_10)
.L_10:
        /*000c*/ 	.word	0x00000000
        /*0010*/ 	.short	0x0002
        /*0012*/ 	.short	0x0010
        /*0014*/ 	.byte	0x00, 0xf0, 0x11, 0x00


	//----- nvinfo : EIATTR_KPARAM_INFO
	.align		4
.L_11:
        /*0018*/ 	.byte	0x04, 0x17
        /*001a*/ 	.short	(.L_13 - .L_12)
.L_12:
        /*001c*/ 	.word	0x00000000
        /*0020*/ 	.short	0x0001
        /*0022*/ 	.short	0x0008
        /*0024*/ 	.byte	0x00, 0xf4, 0x21, 0x00


	//----- nvinfo : EIATTR_KPARAM_INFO
	.align		4
.L_13:
        /*0028*/ 	.byte	0x04, 0x17
        /*002a*/ 	.short	(.L_15 - .L_14)
.L_14:
        /*002c*/ 	.word	0x00000000
        /*0030*/ 	.short	0x0000
        /*0032*/ 	.short	0x0000
        /*0034*/ 	.byte	0x00, 0xf4, 0x21, 0x00


	//----- nvinfo : EIATTR_SPARSE_MMA_MASK
	.align		4
.L_15:
        /*0038*/ 	.byte	0x03, 0x50
        /*003a*/ 	.short	0x0000


	//----- nvinfo : EIATTR_MAXREG_COUNT
	.align		4
        /*003c*/ 	.byte	0x03, 0x1b
        /*003e*/ 	.short	0x00ff


	//----- nvinfo : EIATTR_EXIT_INSTR_OFFSETS
	.align		4
        /*0040*/ 	.byte	0x04, 0x1c
        /*0042*/ 	.short	(.L_17 - .L_16)


	//   ....[0]....
.L_16:
        /*0044*/ 	.word	0x000002f0


	//   ....[1]....
        /*0048*/ 	.word	0x00000310


	//----- nvinfo : EIATTR_REQNTID
	.align		4
.L_17:
        /*004c*/ 	.byte	0x04, 0x10
        /*004e*/ 	.short	(.L_19 - .L_18)
.L_18:
        /*0050*/ 	.word	0x00000080
        /*0054*/ 	.word	0x00000001
        /*0058*/ 	.word	0x00000001


	//----- nvinfo : EIATTR_CBANK_PARAM_SIZE
	.align		4
.L_19:
        /*005c*/ 	.byte	0x03, 0x19
        /*005e*/ 	.short	0x0014


	//----- nvinfo : EIATTR_PARAM_CBANK
	.align		4
        /*0060*/ 	.byte	0x04, 0x0a
        /*0062*/ 	.short	(.L_21 - .L_20)
	.align		4
.L_20:
        /*0064*/ 	.word	index@(.nv.constant0.triton_poi_fused_constant_pad_nd_26)
        /*0068*/ 	.short	0x0210
        /*006a*/ 	.short	0x0014


	//----- nvinfo : EIATTR_SW_WAR
	.align		4
.L_21:
        /*006c*/ 	.byte	0x04, 0x36
        /*006e*/ 	.short	(.L_23 - .L_22)
.L_22:
        /*0070*/ 	.word	0x00000008
.L_23:


//--------------------- .nv.callgraph             --------------------------
	.section	.nv.callgraph,"",@"SHT_CUDA_CALLGRAPH"
	.align	4
	.sectionentsize	8
	.align		4
        /*0000*/ 	.word	0x00000000
	.align		4
        /*0004*/ 	.word	0xffffffff
	.align		4
        /*0008*/ 	.word	0x00000000
	.align		4
        /*000c*/ 	.word	0xfffffffe
	.align		4
        /*0010*/ 	.word	0x00000000
	.align		4
        /*0014*/ 	.word	0xfffffffd
	.align		4
        /*0018*/ 	.word	0x00000000
	.align		4
        /*001c*/ 	.word	0xfffffffc


//--------------------- .text.triton_poi_fused_constant_pad_nd_26 --------------------------
	.section	.text.triton_poi_fused_constant_pad_nd_26,"ax",@progbits
	.align	128
        .global         triton_poi_fused_constant_pad_nd_26
        .type           triton_poi_fused_constant_pad_nd_26,@function
        .size           triton_poi_fused_constant_pad_nd_26,(.L_x_1 - triton_poi_fused_constant_pad_nd_26)
        .other          triton_poi_fused_constant_pad_nd_26,@"STO_CUDA_ENTRY STV_DEFAULT"
triton_poi_fused_constant_pad_nd_26:
.text.triton_poi_fused_constant_pad_nd_26:
[----:B------:R-:W0:Y:S02]  /*0000*/  LDC R1, c[0x0][0x28] ;  /* 0x00000a00ff017b82 */ /* 0x000e240000000800 */
[----:B------:R-:W1:Y:S01]  /*0010*/  S2R R0, SR_TID.X ;  /* 0x0000000000007919 */ /* 0x000e620000002100 */
[----:B------:R-:W-:Y:S01]  /*0020*/  ULDC.64 UR4, c[0x0][0x210] ;  /* 0x0000840000047ab9 */ /* 0x000fe20000000a00 */
[----:B------:R-:W2:Y:S01]  /*0030*/  S2R R3, SR_CTAID.X ;  /* 0x0000000000037919 */ /* 0x000ea20000002500 */
[----:B-1----:R-:W-:-:S05]  /*0040*/  IMAD.SHL.U32 R0, R0, 0x2, RZ ;  /* 0x0000000200007824 */ /* 0x002fca00078e00ff */
[----:B------:R-:W-:-:S05]  /*0050*/  LOP3.LUT R0, R0, 0xfe, RZ, 0xc0, !PT ;  /* 0x000000fe00007812 */ /* 0x000fca00078ec0ff */
[----:B--2---:R-:W-:-:S04]  /*0060*/  IMAD R0, R3, 0x100, R0 ;  /* 0x0000010003007824 */ /* 0x004fc800078e0200 */
[----:B------:R-:W-:-:S04]  /*0070*/  IMAD.HI R4, R0, 0x2aaaaaab, RZ ;  /* 0x2aaaaaab00047827 */ /* 0x000fc800078e02ff */
[----:B------:R-:W-:Y:S01]  /*0080*/  IMAD.HI R2, R0, 0x38e38e39, RZ ;  /* 0x38e38e3900027827 */ /* 0x000fe200078e02ff */
[----:B------:R-:W-:-:S04]  /*0090*/  SHF.R.U32.HI R5, RZ, 0x1f, R4 ;  /* 0x0000001fff057819 */ /* 0x000fc80000011604 */
[----:B------:R-:W-:Y:S02]  /*00a0*/  SHF.R.U32.HI R3, RZ, 0x1f, R2 ;  /* 0x0000001fff037819 */ /* 0x000fe40000011602 */
[----:B------:R-:W-:Y:S02]  /*00b0*/  LEA.HI.SX32 R4, R4, R5, 0x1c ;  /* 0x0000000504047211 */ /* 0x000fe400078fe2ff */
[----:B------:R-:W-:Y:S01]  /*00c0*/  LEA.HI.SX32 R5, R2, R3, 0x18 ;  /* 0x0000000302057211 */ /* 0x000fe200078fc2ff */
[----:B------:R-:W-:-:S04]  /*00d0*/  IMAD.HI R2, R0, 0x4bda12f7, RZ ;  /* 0x4bda12f700027827 */ /* 0x000fc800078e02ff */
[----:B------:R-:W-:-:S04]  /*00e0*/  IMAD.HI R7, R4, 0x2aaaaaab, RZ ;  /* 0x2aaaaaab04077827 */ /* 0x000fc800078e02ff */
[----:B------:R-:W-:Y:S01]  /*00f0*/  IMAD.HI R3, R5, 0x2aaaaaab, RZ ;  /* 0x2aaaaaab05037827 */ /* 0x000fe200078e02ff */
[----:B------:R-:W-:-:S04]  /*0100*/  SHF.R.U32.HI R8, RZ, 0x1, R7 ;  /* 0x00000001ff087819 */ /* 0x000fc80000011607 */
[----:B------:R-:W-:Y:S02]  /*0110*/  SHF.R.U32.HI R6, RZ, 0x1, R3 ;  /* 0x00000001ff067819 */ /* 0x000fe40000011603 */
[----:B------:R-:W-:Y:S02]  /*0120*/  LEA.HI R7, R7, R8, RZ, 0x1 ;  /* 0x0000000807077211 */ /* 0x000fe400078f08ff */
[----:B------:R-:W-:Y:S02]  /*0130*/  LEA.HI R6, R3, R6, RZ, 0x1 ;  /* 0x0000000603067211 */ /* 0x000fe400078f08ff */
[----:B------:R-:W-:Y:S01]  /*0140*/  SHF.R.U32.HI R3, RZ, 0x1f, R2 ;  /* 0x0000001fff037819 */ /* 0x000fe20000011602 */
[----:B------:R-:W-:Y:S02]  /*0150*/  IMAD R7, R7, -0xc, R4 ;  /* 0xfffffff407077824 */ /* 0x000fe400078e0204 */
[----:B------:R-:W-:Y:S01]  /*0160*/  IMAD R6, R6, -0xc, R5 ;  /* 0xfffffff406067824 */ /* 0x000fe200078e0205 */
[----:B------:R-:W-:Y:S01]  /*0170*/  LEA.HI.SX32 R3, R2, R3, 0x14 ;  /* 0x0000000302037211 */ /* 0x000fe200078fa2ff */
[----:B------:R-:W-:-:S02]  /*0180*/  VIADD R7, R7, 0xfffffffe ;  /* 0xfffffffe07077836 */ /* 0x000fc40000000000 */
[----:B------:R-:W-:Y:S02]  /*0190*/  VIADD R2, R6, 0xfffffffe ;  /* 0xfffffffe06027836 */ /* 0x000fe40000000000 */
[----:B------:R-:W-:Y:S02]  /*01a0*/  IMAD R3, R3, 0x1800, RZ ;  /* 0x0000180003037824 */ /* 0x000fe400078e02ff */
[----:B------:R-:W-:Y:S01]  /*01b0*/  IMAD R5, R5, -0x480, R0 ;  /* 0xfffffb8005057824 */ /* 0x000fe200078e0200 */
[----:B------:R-:W-:Y:S01]  /*01c0*/  LOP3.LUT R2, R2, R7, RZ, 0xfc, !PT ;  /* 0x0000000702027212 */ /* 0x000fe200078efcff */
[----:B------:R-:W-:Y:S01]  /*01d0*/  IMAD R6, R6, 0x300, RZ ;  /* 0x0000030006067824 */ /* 0x000fe200078e02ff */
[--C-:B------:R-:W-:Y:S02]  /*01e0*/  SHF.R.S32.HI R7, RZ, 0x1f, R3.reuse ;  /* 0x0000001fff077819 */ /* 0x100fe40000011403 */
[----:B------:R-:W-:Y:S02]  /*01f0*/  ISETP.GE.U32.AND P0, PT, R2, 0x8, PT ;  /* 0x000000080200780c */ /* 0x000fe40003f06070 */
[----:B------:R-:W-:-:S02]  /*0200*/  IADD3 R3, P1, P2, R6, R5, R3 ;  /* 0x0000000506037210 */ /* 0x000fc40007a3e003 */
[----:B------:R-:W-:Y:S02]  /*0210*/  SHF.R.S32.HI R5, RZ, 0x1f, R5 ;  /* 0x0000001fff057819 */ /* 0x000fe40000011405 */
[----:B------:R-:W-:Y:S02]  /*0220*/  SHF.R.S32.HI R6, RZ, 0x1f, R6 ;  /* 0x0000001fff067819 */ /* 0x000fe40000011406 */
[----:B------:R-:W-:Y:S02]  /*0230*/  ISETP.LT.AND P0, PT, R0, 0xd800, !P0 ;  /* 0x0000d8000000780c */ /* 0x000fe40004701270 */
[----:B------:R-:W-:Y:S02]  /*0240*/  IADD3.X R2, R6, R5, R7, P1, P2 ;  /* 0x0000000506027210 */ /* 0x000fe40000fe4407 */
[----:B------:R-:W-:Y:S02]  /*0250*/  CS2R R6, SRZ ;  /* 0x0000000000067805 */ /* 0x000fe4000001ff00 */
[----:B------:R-:W-:-:S04]  /*0260*/  LEA R4, P1, R3, UR4, 0x2 ;  /* 0x0000000403047c11 */ /* 0x000fc8000f8210ff */
[----:B------:R-:W-:Y:S01]  /*0270*/  LEA.HI.X R5, R3, UR5, R2, 0x2, P1 ;  /* 0x0000000503057c11 */ /* 0x000fe200088f1402 */
[----:B------:R-:W-:Y:S01]  /*0280*/  ULDC.64 UR4, c[0x0][0x208] ;  /* 0x0000820000047ab9 */ /* 0x000fe20000000a00 */
[----:B------:R-:W1:Y:S03]  /*0290*/  LDC.64 R2, c[0x0][0x218] ;  /* 0x00008600ff027b82 */ /* 0x000e660000000a00 */
[----:B------:R-:W2:Y:S01]  /*02a0*/  @P0 LDG.E.64 R6, desc[UR4][R4.64+-0x1b00] ;  /* 0xffe5000404060981 */ /* 0x000ea2000c1e1b00 */
[C---:B------:R-:W-:Y:S01]  /*02b0*/  ISETP.GE.AND P1, PT, R0.reuse, 0xd800, PT ;  /* 0x0000d8000000780c */ /* 0x040fe20003f26270 */
[----:B-1----:R-:W-:Y:S01]  /*02c0*/  IMAD.WIDE R2, R0, 0x4, R2 ;  /* 0x0000000400027825 */ /* 0x002fe200078e0202 */
[----:B--2---:R-:W-:Y:S02]  /*02d0*/  SEL R6, R6, RZ, P0 ;  /* 0x000000ff06067207 */ /* 0x004fe40000000000 */
[----:B------:R-:W-:-:S09]  /*02e0*/  SEL R7, R7, RZ, P0 ;  /* 0x000000ff07077207 */ /* 0x000fd20000000000 */
[----:B------:R-:W-:Y:S05]  /*02f0*/  @P1 EXIT ;  /* 0x000000000000194d */ /* 0x000fea0003800000 */
[----:B------:R-:W-:Y:S01]  /*0300*/  STG.E.64 desc[UR4][R2.64], R6 ;  /* 0x0000000602007986 */ /* 0x000fe2000c101b04 */
[----:B------:R-:W-:Y:S05]  /*0310*/  EXIT ;  /* 0x000000000000794d */ /* 0x000fea0003800000 */
.L_x_0:
[----:B------:R-:W-:-:S00]  /*0320*/  BRA `(.L_x_0) ;  /* 0xfffffffc00fc7947 */ /* 0x000fc0000383ffff */
[----:B------:R-:W-:-:S00]  /*0330*/  NOP ;  /* 0x0000000000007918 */ /* 0x000fc00000000000 */
        /* <DEDUP_REMOVED lines=12> */
.L_x_1:


//--------------------- .nv.constant0.triton_poi_fused_constant_pad_nd_26 --------------------------
	.section	.nv.constant0.triton_poi_fused_constant_pad_nd_26,"a",@progbits
	.sectionflags	@""
	.align	4
.nv.constant0.triton_poi_fused_constant_pad_nd_26:
	.zero		548
